	.headerflags	@"EF_CUDA_TEXMODE_UNIFIED EF_CUDA_64BIT_ADDRESS EF_CUDA_ACCELERATORS EF_CUDA_SM90 EF_CUDA_VIRTUAL_SM(EF_CUDA_SM90)"
	.elftype	@"ET_EXEC"


//--------------------- .nv.info                  --------------------------
	.section	.nv.info,"",@"SHT_CUDA_INFO"
	.align	4


	//----- nvinfo : EIATTR_REGCOUNT
	.align		4
        /*0000*/ 	.byte	0x04, 0x2f
        /*0002*/ 	.short	(.L_3 - .L_2)
	.align		4
.L_2:
        /*0004*/ 	.word	index@(triton_poi_fused__native_batch_norm_legit_no_training_convolution_23)
        /*0008*/ 	.word	0x00000020


	//----- nvinfo : EIATTR_MIN_STACK_SIZE
	.align		4
.L_3:
        /*000c*/ 	.byte	0x04, 0x12
        /*000e*/ 	.short	(.L_5 - .L_4)
	.align		4
.L_4:
        /*0010*/ 	.word	index@(triton_poi_fused__native_batch_norm_legit_no_training_convolution_23)
        /*0014*/ 	.word	0x00000000


	//----- nvinfo : EIATTR_FRAME_SIZE
	.align		4
.L_5:
        /*0018*/ 	.byte	0x04, 0x11
        /*001a*/ 	.short	(.L_7 - .L_6)
	.align		4
.L_6:
        /*001c*/ 	.word	index@(triton_poi_fused__native_batch_norm_legit_no_training_convolution_23)
        /*0020*/ 	.word	0x00000000


	//----- nvinfo : EIATTR_MIN_STACK_SIZE
	.align		4
.L_7:
        /*0024*/ 	.byte	0x04, 0x12
        /*0026*/ 	.short	(.L_9 - .L_8)
	.align		4
.L_8:
        /*0028*/ 	.word	index@(triton_poi_fused__native_batch_norm_legit_no_training_convolution_23)
        /*002c*/ 	.word	0x00000000
.L_9:


//--------------------- .nv.info.triton_poi_fused__native_batch_norm_legit_no_training_convolution_23 --------------------------
	.section	.nv.info.triton_poi_fused__native_batch_norm_legit_no_training_convolution_23,"",@"SHT_CUDA_INFO"
	.sectionflags	@""
	.align	4


	//----- nvinfo : EIATTR_CUDA_API_VERSION
	.align		4
        /*0000*/ 	.byte	0x04, 0x37
        /*0002*/ 	.short	(.L_11 - .L_10)
.L_10:
        /*0004*/ 	.word	0x0000007c


	//----- nvinfo : EIATTR_KPARAM_INFO
	.align		4
.L_11:
        /*0008*/ 	.byte	0x04, 0x17
        /*000a*/ 	.short	(.L_13 - .L_12)
.L_12:
        /*000c*/ 	.word	0x00000000
        /*0010*/ 	.short	0x0007
        /*0012*/ 	.short	0x0038
        /*0014*/ 	.byte	0x00, 0xf0, 0x11, 0x00


	//----- nvinfo : EIATTR_KPARAM_INFO
	.align		4
.L_13:
        /*0018*/ 	.byte	0x04, 0x17
        /*001a*/ 	.short	(.L_15 - .L_14)
.L_14:
        /*001c*/ 	.word	0x00000000
        /*0020*/ 	.short	0x0006
        /*0022*/ 	.short	0x0030
        /*0024*/ 	.byte	0x00, 0xf4, 0x21, 0x00


	//----- nvinfo : EIATTR_KPARAM_INFO
	.align		4
.L_15:
        /*0028*/ 	.byte	0x04, 0x17
        /*002a*/ 	.short	(.L_17 - .L_16)
.L_16:
        /*002c*/ 	.word	0x00000000
        /*0030*/ 	.short	0x0005
        /*0032*/ 	.short	0x0028
        /*0034*/ 	.byte	0x00, 0xf4, 0x21, 0x00


	//----- nvinfo : EIATTR_KPARAM_INFO
	.align		4
.L_17:
        /*0038*/ 	.byte	0x04, 0x17
        /*003a*/ 	.short	(.L_19 - .L_18)
.L_18:
        /*003c*/ 	.word	0x00000000
        /*0040*/ 	.short	0x0004
        /*0042*/ 	.short	0x0020
        /*0044*/ 	.byte	0x00, 0xf4, 0x21, 0x00


	//----- nvinfo : EIATTR_KPARAM_INFO
	.align		4
.L_19:
        /*0048*/ 	.byte	0x04, 0x17
        /*004a*/ 	.short	(.L_21 - .L_20)
.L_20:
        /*004c*/ 	.word	0x00000000
        /*0050*/ 	.short	0x0003
        /*0052*/ 	.short	0x0018
        /*0054*/ 	.byte	0x00, 0xf4, 0x21, 0x00


	//----- nvinfo : EIATTR_KPARAM_INFO
	.align		4
.L_21:
        /*0058*/ 	.byte	0x04, 0x17
        /*005a*/ 	.short	(.L_23 - .L_22)
.L_22:
        /*005c*/ 	.word	0x00000000
        /*0060*/ 	.short	0x0002
        /*0062*/ 	.short	0x0010
        /*0064*/ 	.byte	0x00, 0xf4, 0x21, 0x00


	//----- nvinfo : EIATTR_KPARAM_INFO
	.align		4
.L_23:
        /*0068*/ 	.byte	0x04, 0x17
        /*006a*/ 	.short	(.L_25 - .L_24)
.L_24:
        /*006c*/ 	.word	0x00000000
        /*0070*/ 	.short	0x0001
        /*0072*/ 	.short	0x0008
        /*0074*/ 	.byte	0x00, 0xf4, 0x21, 0x00


	//----- nvinfo : EIATTR_KPARAM_INFO
	.align		4
.L_25:
        /*0078*/ 	.byte	0x04, 0x17
        /*007a*/ 	.short	(.L_27 - .L_26)
.L_26:
        /*007c*/ 	.word	0x00000000
        /*0080*/ 	.short	0x0000
        /*0082*/ 	.short	0x0000
        /*0084*/ 	.byte	0x00, 0xf4, 0x21, 0x00


	//----- nvinfo : EIATTR_SPARSE_MMA_MASK
	.align		4
.L_27:
        /*0088*/ 	.byte	0x03, 0x50
        /*008a*/ 	.short	0x0000


	//----- nvinfo : EIATTR_MAXREG_COUNT
	.align		4
        /*008c*/ 	.byte	0x03, 0x1b
        /*008e*/ 	.short	0x00ff


	//----- nvinfo : EIATTR_EXIT_INSTR_OFFSETS
	.align		4
        /*0090*/ 	.byte	0x04, 0x1c
        /*0092*/ 	.short	(.L_29 - .L_28)


	//   ....[0]....
.L_28:
        /*0094*/ 	.word	0x000005b0


	//----- nvinfo : EIATTR_REQNTID
	.align		4
.L_29:
        /*0098*/ 	.byte	0x04, 0x10
        /*009a*/ 	.short	(.L_31 - .L_30)
.L_30:
        /*009c*/ 	.word	0x00000080
        /*00a0*/ 	.word	0x00000001
        /*00a4*/ 	.word	0x00000001


	//----- nvinfo : EIATTR_CBANK_PARAM_SIZE
	.align		4
.L_31:
        /*00a8*/ 	.byte	0x03, 0x19
        /*00aa*/ 	.short	0x003c


	//----- nvinfo : EIATTR_PARAM_CBANK
	.align		4
        /*00ac*/ 	.byte	0x04, 0x0a
        /*00ae*/ 	.short	(.L_33 - .L_32)
	.align		4
.L_32:
        /*00b0*/ 	.word	index@(.nv.constant0.triton_poi_fused__native_batch_norm_legit_no_training_convolution_23)
        /*00b4*/ 	.short	0x0210
        /*00b6*/ 	.short	0x003c


	//----- nvinfo : EIATTR_SW_WAR
	.align		4
.L_33:
        /*00b8*/ 	.byte	0x04, 0x36
        /*00ba*/ 	.short	(.L_35 - .L_34)
.L_34:
        /*00bc*/ 	.word	0x00000008
.L_35:


//--------------------- .nv.callgraph             --------------------------
	.section	.nv.callgraph,"",@"SHT_CUDA_CALLGRAPH"
	.align	4
	.sectionentsize	8
	.align		4
        /*0000*/ 	.word	0x00000000
	.align		4
        /*0004*/ 	.word	0xffffffff
	.align		4
        /*0008*/ 	.word	0x00000000
	.align		4
        /*000c*/ 	.word	0xfffffffe
	.align		4
        /*0010*/ 	.word	0x00000000
	.align		4
        /*0014*/ 	.word	0xfffffffd
	.align		4
        /*0018*/ 	.word	0x00000000
	.align		4
        /*001c*/ 	.word	0xfffffffc


//--------------------- .nv.constant4             --------------------------
	.section	.nv.constant4,"a",@progbits
	.align	8
	.align		8
.nv.constant4:
        /*0000*/ 	.dword	_$_str
	.align		8
        /*0008*/ 	.dword	_$_str_$_2


//--------------------- .text.triton_poi_fused__native_batch_norm_legit_no_training_convolution_23 --------------------------
	.section	.text.triton_poi_fused__native_batch_norm_legit_no_training_convolution_23,"ax",@progbits
	.align	128
        .global         triton_poi_fused__native_batch_norm_legit_no_training_convolution_23
        .type           triton_poi_fused__native_batch_norm_legit_no_training_convolution_23,@function
        .size           triton_poi_fused__native_batch_norm_legit_no_training_convolution_23,(.L_x_1 - triton_poi_fused__native_batch_norm_legit_no_training_convolution_23)
        .other          triton_poi_fused__native_batch_norm_legit_no_training_convolution_23,@"STO_CUDA_ENTRY STV_DEFAULT"
triton_poi_fused__native_batch_norm_legit_no_training_convolution_23:
.text.triton_poi_fused__native_batch_norm_legit_no_training_convolution_23:
[----:B------:R-:W-:Y:S01]  /*0000*/  LDC R1, c[0x0][0x28] ;  /* 0x00000a00ff017b82 */ /* 0x000fe20000000800 */
[----:B------:R-:W1:Y:S07]  /*0010*/  S2R R0, SR_TID.X ;  /* 0x0000000000007919 */ /* 0x000e6e0000002100 */
[----:B------:R-:W2:Y:S01]  /*0020*/  LDC.64 R4, c[0x0][0x228] ;  /* 0x00008a00ff047b82 */ /* 0x000ea20000000a00 */
[----:B------:R-:W-:Y:S01]  /*0030*/  ULDC.64 UR4, c[0x0][0x208] ;  /* 0x0000820000047ab9 */ /* 0x000fe20000000a00 */
[----:B------:R-:W3:Y:S06]  /*0040*/  S2R R7, SR_CTAID.X ;  /* 0x0000000000077919 */ /* 0x000eec0000002500 */
[----:B------:R-:W4:Y:S08]  /*0050*/  LDC.64 R8, c[0x0][0x218] ;  /* 0x00008600ff087b82 */ /* 0x000f300000000a00 */
[----:B------:R-:W5:Y:S01]  /*0060*/  LDC.64 R26, c[0x0][0x210] ;  /* 0x00008400ff1a7b82 */ /* 0x000f620000000a00 */
[----:B------:R-:W-:-:S07]  /*0070*/  HFMA2.MMA R18, -RZ, RZ, 1.625, 0 ;  /* 0x3e800000ff127435 */ /* 0x000fce00000001ff */
[----:B------:R-:W5:Y:S01]  /*0080*/  LDC.64 R12, c[0x0][0x220] ;  /* 0x00008800ff0c7b82 */ /* 0x000f620000000a00 */
[----:B-1----:R-:W-:-:S07]  /*0090*/  SHF.L.U32 R0, R0, 0x2, RZ ;  /* 0x0000000200007819 */ /* 0x002fce00000006ff */
[----:B------:R-:W1:Y:S01]  /*00a0*/  LDC.64 R16, c[0x0][0x230] ;  /* 0x00008c00ff107b82 */ /* 0x000e620000000a00 */
[----:B---3--:R-:W-:Y:S02]  /*00b0*/  SHF.R.S32.HI R3, RZ, 0x16, R7 ;  /* 0x00000016ff037819 */ /* 0x008fe40000011407 */
[----:B------:R-:W-:Y:S02]  /*00c0*/  LOP3.LUT R0, R0, 0x1fc, RZ, 0xc0, !PT ;  /* 0x000001fc00007812 */ /* 0x000fe400078ec0ff */
[----:B------:R-:W-:-:S03]  /*00d0*/  SGXT R3, R3, 0x1 ;  /* 0x000000010303781a */ /* 0x000fc60000000200 */
[----:B------:R-:W3:Y:S01]  /*00e0*/  LDC.64 R20, c[0x0][0x238] ;  /* 0x00008e00ff147b82 */ /* 0x000ee20000000a00 */
[----:B------:R-:W-:-:S04]  /*00f0*/  LEA R0, R7, R0, 0x9 ;  /* 0x0000000007007211 */ /* 0x000fc800078e48ff */
[----:B------:R-:W-:-:S04]  /*0100*/  LEA.HI R3, R3, R0, RZ, 0x4 ;  /* 0x0000000003037211 */ /* 0x000fc800078f20ff */
[----:B------:R-:W-:-:S04]  /*0110*/  LOP3.LUT R3, R3, 0xfffffff0, RZ, 0xc0, !PT ;  /* 0xfffffff003037812 */ /* 0x000fc800078ec0ff */
[----:B------:R-:W-:-:S05]  /*0120*/  IADD3 R23, R0, -R3, RZ ;  /* 0x8000000300177210 */ /* 0x000fca0007ffe0ff */
[----:B--2---:R-:W-:-:S06]  /*0130*/  IMAD.WIDE R4, R23, 0x4, R4 ;  /* 0x0000000417047825 */ /* 0x004fcc00078e0204 */
[----:B------:R-:W2:Y:S01]  /*0140*/  LDG.E.EL.128 R4, desc[UR4][R4.64] ;  /* 0x0000000404047981 */ /* 0x000ea2000c2e1d00 */
[----:B----4-:R-:W-:-:S04]  /*0150*/  IMAD.WIDE R8, R23, 0x4, R8 ;  /* 0x0000000417087825 */ /* 0x010fc800078e0208 */
[----:B-----5:R-:W-:Y:S02]  /*0160*/  IMAD.WIDE R26, R0, 0x4, R26 ;  /* 0x00000004001a7825 */ /* 0x020fe400078e021a */
[----:B------:R-:W4:Y:S02]  /*0170*/  LDG.E.EL.128 R8, desc[UR4][R8.64] ;  /* 0x0000000408087981 */ /* 0x000f24000c2e1d00 */
[----:B0-----:R-:W-:-:S04]  /*0180*/  IMAD.WIDE R12, R23, 0x4, R12 ;  /* 0x00000004170c7825 */ /* 0x001fc800078e020c */
[----:B-1----:R-:W-:-:S04]  /*0190*/  IMAD.WIDE R16, R23, 0x4, R16 ;  /* 0x0000000417107825 */ /* 0x002fc800078e0210 */
[----:B---3--:R-:W-:-:S04]  /*01a0*/  IMAD.WIDE R20, R23, 0x4, R20 ;  /* 0x0000000417147825 */ /* 0x008fc800078e0214 */
[----:B--2---:R-:W-:Y:S01]  /*01b0*/  FADD R2, R4, 9.9999997473787516356e-06 ;  /* 0x3727c5ac04027421 */ /* 0x004fe20000000000 */
[----:B------:R-:W-:Y:S01]  /*01c0*/  FADD R3, R5, 9.9999997473787516356e-06 ;  /* 0x3727c5ac05037421 */ /* 0x000fe20000000000 */
[----:B------:R-:W-:Y:S01]  /*01d0*/  FADD R6, R6, 9.9999997473787516356e-06 ;  /* 0x3727c5ac06067421 */ /* 0x000fe20000000000 */
[----:B------:R-:W-:-:S03]  /*01e0*/  FADD R7, R7, 9.9999997473787516356e-06 ;  /* 0x3727c5ac07077421 */ /* 0x000fc60000000000 */
[----:B------:R-:W0:Y:S08]  /*01f0*/  MUFU.SQRT R2, R2 ;  /* 0x0000000200027308 */ /* 0x000e300000002000 */
[----:B------:R-:W1:Y:S01]  /*0200*/  MUFU.SQRT R3, R3 ;  /* 0x0000000300037308 */ /* 0x000e620000002000 */
[----:B0-----:R-:W-:-:S07]  /*0210*/  FSETP.GT.AND P6, PT, R2, 8.50705917302346158658e+37, PT ;  /* 0x7e8000000200780b */ /* 0x001fce0003fc4000 */
[----:B------:R-:W0:Y:S01]  /*0220*/  MUFU.SQRT R24, R6 ;  /* 0x0000000600187308 */ /* 0x000e220000002000 */
[----:B------:R-:W-:Y:S02]  /*0230*/  FSETP.GEU.AND P5, PT, R2, 1.175494350822287508e-38, PT ;  /* 0x008000000200780b */ /* 0x000fe40003fae000 */
[----:B------:R-:W-:Y:S02]  /*0240*/  FSEL R5, R18, 1, P6 ;  /* 0x3f80000012057808 */ /* 0x000fe40003000000 */
[----:B-1----:R-:W-:-:S03]  /*0250*/  FSETP.GT.AND P4, PT, R3, 8.50705917302346158658e+37, PT ;  /* 0x7e8000000300780b */ /* 0x002fc60003f84000 */
[----:B------:R-:W1:Y:S01]  /*0260*/  MUFU.SQRT R22, R7 ;  /* 0x0000000700167308 */ /* 0x000e620000002000 */
[----:B------:R-:W-:Y:S01]  /*0270*/  FSETP.GEU.AND P3, PT, R3, 1.175494350822287508e-38, PT ;  /* 0x008000000300780b */ /* 0x000fe20003f6e000 */
[----:B------:R-:W-:-:S04]  /*0280*/  @P6 FMUL R2, R2, 0.25 ;  /* 0x3e80000002026820 */ /* 0x000fc80000400000 */
[----:B------:R-:W-:Y:S01]  /*0290*/  @!P5 FMUL R5, R5, 16777216 ;  /* 0x4b8000000505d820 */ /* 0x000fe20000400000 */
[----:B0-----:R-:W-:Y:S01]  /*02a0*/  FSETP.GT.AND P2, PT, R24, 8.50705917302346158658e+37, PT ;  /* 0x7e8000001800780b */ /* 0x001fe20003f44000 */
[----:B------:R-:W-:Y:S01]  /*02b0*/  @!P5 FMUL R2, R2, 16777216 ;  /* 0x4b8000000202d820 */ /* 0x000fe20000400000 */
[----:B------:R-:W-:Y:S01]  /*02c0*/  FSETP.GEU.AND P0, PT, R24, 1.175494350822287508e-38, PT ;  /* 0x008000001800780b */ /* 0x000fe20003f0e000 */
[----:B------:R-:W-:-:S04]  /*02d0*/  @P4 FMUL R3, R3, 0.25 ;  /* 0x3e80000003034820 */ /* 0x000fc80000400000 */
[----:B------:R-:W0:Y:S01]  /*02e0*/  MUFU.RCP R2, R2 ;  /* 0x0000000200027308 */ /* 0x000e220000001000 */
[C---:B-1----:R-:W-:Y:S01]  /*02f0*/  FSETP.GT.AND P1, PT, R22.reuse, 8.50705917302346158658e+37, PT ;  /* 0x7e8000001600780b */ /* 0x042fe20003f24000 */
[----:B------:R-:W-:Y:S01]  /*0300*/  @!P3 FMUL R3, R3, 16777216 ;  /* 0x4b8000000303b820 */ /* 0x000fe20000400000 */
[----:B------:R-:W-:-:S03]  /*0310*/  FSETP.GEU.AND P6, PT, R22, 1.175494350822287508e-38, PT ;  /* 0x008000001600780b */ /* 0x000fc60003fce000 */
[----:B------:R-:W-:Y:S02]  /*0320*/  @P2 FMUL R24, R24, 0.25 ;  /* 0x3e80000018182820 */ /* 0x000fe40000400000 */
[----:B------:R-:W1:Y:S01]  /*0330*/  MUFU.RCP R3, R3 ;  /* 0x0000000300037308 */ /* 0x000e620000001000 */
[----:B------:R-:W-:Y:S01]  /*0340*/  FSEL R14, R18, 1, P4 ;  /* 0x3f800000120e7808 */ /* 0x000fe20002000000 */
[----:B------:R-:W-:Y:S01]  /*0350*/  @!P0 FMUL R24, R24, 16777216 ;  /* 0x4b80000018188820 */ /* 0x000fe20000400000 */
[----:B0-----:R-:W-:-:S03]  /*0360*/  FMUL R2, R2, R5 ;  /* 0x0000000502027220 */ /* 0x001fc60000400000 */
[----:B------:R-:W-:Y:S01]  /*0370*/  @P1 FMUL R22, R22, 0.25 ;  /* 0x3e80000016161820 */ /* 0x000fe20000400000 */
[----:B------:R-:W4:Y:S01]  /*0380*/  LDG.E.128 R4, desc[UR4][R26.64] ;  /* 0x000000041a047981 */ /* 0x000f22000c1e1d00 */
[----:B------:R-:W-:Y:S01]  /*0390*/  @!P3 FMUL R14, R14, 16777216 ;  /* 0x4b8000000e0eb820 */ /* 0x000fe20000400000 */
[----:B------:R-:W0:Y:S01]  /*03a0*/  MUFU.RCP R24, R24 ;  /* 0x0000001800187308 */ /* 0x000e220000001000 */
[----:B------:R-:W-:Y:S01]  /*03b0*/  @!P6 FMUL R22, R22, 16777216 ;  /* 0x4b8000001616e820 */ /* 0x000fe20000400000 */
[C---:B------:R-:W-:Y:S01]  /*03c0*/  FSEL R19, R18.reuse, 1, P2 ;  /* 0x3f80000012137808 */ /* 0x040fe20001000000 */
[----:B-1----:R-:W-:Y:S02]  /*03d0*/  FMUL R3, R3, R14 ;  /* 0x0000000e03037220 */ /* 0x002fe40000400000 */
[----:B------:R-:W2:Y:S03]  /*03e0*/  LDG.E.EL.128 R12, desc[UR4][R12.64] ;  /* 0x000000040c0c7981 */ /* 0x000ea6000c2e1d00 */
[----:B------:R1:W3:Y:S01]  /*03f0*/  MUFU.RCP R25, R22 ;  /* 0x0000001600197308 */ /* 0x0002e20000001000 */
[----:B------:R-:W-:Y:S01]  /*0400*/  FSEL R18, R18, 1, P1 ;  /* 0x3f80000012127808 */ /* 0x000fe20000800000 */
[----:B------:R-:W-:-:S04]  /*0410*/  @!P0 FMUL R19, R19, 16777216 ;  /* 0x4b80000013138820 */ /* 0x000fc80000400000 */
[----:B------:R-:W-:Y:S01]  /*0420*/  @!P6 FMUL R18, R18, 16777216 ;  /* 0x4b8000001212e820 */ /* 0x000fe20000400000 */
[----:B0-----:R-:W-:Y:S01]  /*0430*/  FMUL R24, R24, R19 ;  /* 0x0000001318187220 */ /* 0x001fe20000400000 */
[----:B-1----:R-:W5:Y:S02]  /*0440*/  LDG.E.EL.128 R20, desc[UR4][R20.64] ;  /* 0x0000000414147981 */ /* 0x002f64000c2e1d00 */
[----:B---3--:R-:W-:Y:S02]  /*0450*/  FMUL R25, R25, R18 ;  /* 0x0000001219197220 */ /* 0x008fe40000400000 */
[----:B------:R-:W5:Y:S01]  /*0460*/  LDG.E.EL.128 R16, desc[UR4][R16.64] ;  /* 0x0000000410107981 */ /* 0x000f62000c2e1d00 */
[----:B----4-:R-:W-:Y:S01]  /*0470*/  FADD R5, R5, R9 ;  /* 0x0000000905057221 */ /* 0x010fe20000000000 */
[----:B------:R-:W-:Y:S02]  /*0480*/  FADD R4, R4, R8 ;  /* 0x0000000804047221 */ /* 0x000fe40000000000 */
[----:B------:R-:W0:Y:S01]  /*0490*/  LDC.64 R8, c[0x0][0x240] ;  /* 0x00009000ff087b82 */ /* 0x000e220000000a00 */
[----:B------:R-:W-:Y:S01]  /*04a0*/  FADD R6, R6, R10 ;  /* 0x0000000a06067221 */ /* 0x000fe20000000000 */
[----:B------:R-:W-:Y:S01]  /*04b0*/  FADD R7, R7, R11 ;  /* 0x0000000b07077221 */ /* 0x000fe20000000000 */
[----:B--2---:R-:W-:Y:S01]  /*04c0*/  FADD R29, -R12, R4 ;  /* 0x000000040c1d7221 */ /* 0x004fe20000000100 */
[----:B------:R-:W-:Y:S01]  /*04d0*/  FADD R10, -R13, R5 ;  /* 0x000000050d0a7221 */ /* 0x000fe20000000100 */
[----:B------:R-:W-:-:S02]  /*04e0*/  FADD R13, -R14, R6 ;  /* 0x000000060e0d7221 */ /* 0x000fc40000000100 */
[----:B------:R-:W-:Y:S01]  /*04f0*/  FMUL R11, R29, R2 ;  /* 0x000000021d0b7220 */ /* 0x000fe20000400000 */
[----:B------:R-:W-:Y:S01]  /*0500*/  FADD R2, -R15, R7 ;  /* 0x000000070f027221 */ /* 0x000fe20000000100 */
[----:B------:R-:W-:Y:S01]  /*0510*/  FMUL R10, R10, R3 ;  /* 0x000000030a0a7220 */ /* 0x000fe20000400000 */
[----:B------:R-:W-:Y:S02]  /*0520*/  FMUL R13, R13, R24 ;  /* 0x000000180d0d7220 */ /* 0x000fe40000400000 */
[----:B------:R-:W-:Y:S01]  /*0530*/  FMUL R2, R2, R25 ;  /* 0x0000001902027220 */ /* 0x000fe20000400000 */
[----:B------:R-:W-:Y:S01]  /*0540*/  STG.E.128 desc[UR4][R26.64], R4 ;  /* 0x000000041a007986 */ /* 0x000fe2000c101d04 */
[----:B-----5:R-:W-:Y:S01]  /*0550*/  FFMA R16, R16, R11, R20 ;  /* 0x0000000b10107223 */ /* 0x020fe20000000014 */
[----:B------:R-:W-:Y:S01]  /*0560*/  FFMA R17, R17, R10, R21 ;  /* 0x0000000a11117223 */ /* 0x000fe20000000015 */
[----:B------:R-:W-:Y:S01]  /*0570*/  FFMA R18, R18, R13, R22 ;  /* 0x0000000d12127223 */ /* 0x000fe20000000016 */
[----:B------:R-:W-:Y:S01]  /*0580*/  FFMA R19, R19, R2, R23 ;  /* 0x0000000213137223 */ /* 0x000fe20000000017 */
[----:B0-----:R-:W-:-:S05]  /*0590*/  IMAD.WIDE R8, R0, 0x4, R8 ;  /* 0x0000000400087825 */ /* 0x001fca00078e0208 */
[----:B------:R-:W-:Y:S01]  /*05a0*/  STG.E.128 desc[UR4][R8.64], R16 ;  /* 0x0000001008007986 */ /* 0x000fe2000c101d04 */
[----:B------:R-:W-:Y:S05]  /*05b0*/  EXIT ;  /* 0x000000000000794d */ /* 0x000fea0003800000 */
.L_x_0:
[----:B------:R-:W-:-:S00]  /*05c0*/  BRA `(.L_x_0) ;  /* 0xfffffffc00fc7947 */ /* 0x000fc0000383ffff */
[----:B------:R-:W-:-:S00]  /*05d0*/  NOP ;  /* 0x0000000000007918 */ /* 0x000fc00000000000 */
        /* <DEDUP_REMOVED lines=10> */
.L_x_1:


//--------------------- .nv.global.init           --------------------------
	.section	.nv.global.init,"aw",@progbits
.nv.global.init:
	.type		_$_str,@object
	.size		_$_str,(_$_str_$_2 - _$_str)
_$_str:
        /*0000*/ 	.byte	0x5f, 0x5f, 0x43, 0x55, 0x44, 0x41, 0x5f, 0x46, 0x54, 0x5a, 0x00
	.type		_$_str_$_2,@object
	.size		_$_str_$_2,(.L_1 - _$_str_$_2)
_$_str_$_2:
        /*000b*/ 	.byte	0x5f, 0x5f, 0x43, 0x55, 0x44, 0x41, 0x5f, 0x50, 0x52, 0x45, 0x43, 0x5f, 0x53, 0x51, 0x52, 0x54
        /*001b*/ 	.byte	0x00
.L_1:


//--------------------- .nv.constant0.triton_poi_fused__native_batch_norm_legit_no_training_convolution_23 --------------------------
	.section	.nv.constant0.triton_poi_fused__native_batch_norm_legit_no_training_convolution_23,"a",@progbits
	.sectionflags	@""
	.align	4
.nv.constant0.triton_poi_fused__native_batch_norm_legit_no_training_convolution_23:
	.zero		588
